	.headerflags	@"EF_CUDA_TEXMODE_UNIFIED EF_CUDA_64BIT_ADDRESS EF_CUDA_ACCELERATORS EF_CUDA_SM90 EF_CUDA_VIRTUAL_SM(EF_CUDA_SM90)"
	.elftype	@"ET_EXEC"


//--------------------- .nv.info                  --------------------------
	.section	.nv.info,"",@"SHT_CUDA_INFO"
	.align	4


	//----- nvinfo : EIATTR_REGCOUNT
	.align		4
        /*0000*/ 	.byte	0x04, 0x2f
        /*0002*/ 	.short	(.L_1 - .L_0)
	.align		4
.L_0:
        /*0004*/ 	.word	index@(triton_poi_fused_constant_pad_nd_relu_0)
        /*0008*/ 	.word	0x0000000c


	//----- nvinfo : EIATTR_MIN_STACK_SIZE
	.align		4
.L_1:
        /*000c*/ 	.byte	0x04, 0x12
        /*000e*/ 	.short	(.L_3 - .L_2)
	.align		4
.L_2:
        /*0010*/ 	.word	index@(triton_poi_fused_constant_pad_nd_relu_0)
        /*0014*/ 	.word	0x00000000


	//----- nvinfo : EIATTR_FRAME_SIZE
	.align		4
.L_3:
        /*0018*/ 	.byte	0x04, 0x11
        /*001a*/ 	.short	(.L_5 - .L_4)
	.align		4
.L_4:
        /*001c*/ 	.word	index@(triton_poi_fused_constant_pad_nd_relu_0)
        /*0020*/ 	.word	0x00000000


	//----- nvinfo : EIATTR_MIN_STACK_SIZE
	.align		4
.L_5:
        /*0024*/ 	.byte	0x04, 0x12
        /*0026*/ 	.short	(.L_7 - .L_6)
	.align		4
.L_6:
        /*0028*/ 	.word	index@(triton_poi_fused_constant_pad_nd_relu_0)
        /*002c*/ 	.word	0x00000000
.L_7:


//--------------------- .nv.info.triton_poi_fused_constant_pad_nd_relu_0 --------------------------
	.section	.nv.info.triton_poi_fused_constant_pad_nd_relu_0,"",@"SHT_CUDA_INFO"
	.sectionflags	@""
	.align	4


	//----- nvinfo : EIATTR_CUDA_API_VERSION
	.align		4
        /*0000*/ 	.byte	0x04, 0x37
        /*0002*/ 	.short	(.L_9 - .L_8)
.L_8:
        /*0004*/ 	.word	0x0000007c


	//----- nvinfo : EIATTR_KPARAM_INFO
	.align		4
.L_9:
        /*0008*/ 	.byte	0x04, 0x17
        /*000a*/ 	.short	(.L_11 - .L_10)
.L_10:
        /*000c*/ 	.word	0x00000000
        /*0010*/ 	.short	0x0002
        /*0012*/ 	.short	0x0010
        /*0014*/ 	.byte	0x00, 0xf0, 0x11, 0x00


	//----- nvinfo : EIATTR_KPARAM_INFO
	.align		4
.L_11:
        /*0018*/ 	.byte	0x04, 0x17
        /*001a*/ 	.short	(.L_13 - .L_12)
.L_12:
        /*001c*/ 	.word	0x00000000
        /*0020*/ 	.short	0x0001
        /*0022*/ 	.short	0x0008
        /*0024*/ 	.byte	0x00, 0xf4, 0x21, 0x00


	//----- nvinfo : EIATTR_KPARAM_INFO
	.align		4
.L_13:
        /*0028*/ 	.byte	0x04, 0x17
        /*002a*/ 	.short	(.L_15 - .L_14)
.L_14:
        /*002c*/ 	.word	0x00000000
        /*0030*/ 	.short	0x0000
        /*0032*/ 	.short	0x0000
        /*0034*/ 	.byte	0x00, 0xf4, 0x21, 0x00


	//----- nvinfo : EIATTR_SPARSE_MMA_MASK
	.align		4
.L_15:
        /*0038*/ 	.byte	0x03, 0x50
        /*003a*/ 	.short	0x0000


	//----- nvinfo : EIATTR_MAXREG_COUNT
	.align		4
        /*003c*/ 	.byte	0x03, 0x1b
        /*003e*/ 	.short	0x00ff


	//----- nvinfo : EIATTR_EXIT_INSTR_OFFSETS
	.align		4
        /*0040*/ 	.byte	0x04, 0x1c
        /*0042*/ 	.short	(.L_17 - .L_16)


	//   ....[0]....
.L_16:
        /*0044*/ 	.word	0x000002a0


	//   ....[1]....
        /*0048*/ 	.word	0x000002c0


	//----- nvinfo : EIATTR_REQNTID
	.align		4
.L_17:
        /*004c*/ 	.byte	0x04, 0x10
        /*004e*/ 	.short	(.L_19 - .L_18)
.L_18:
        /*0050*/ 	.word	0x00000080
        /*0054*/ 	.word	0x00000001
        /*0058*/ 	.word	0x00000001


	//----- nvinfo : EIATTR_CRS_STACK_SIZE
	.align		4
.L_19:
        /*005c*/ 	.byte	0x04, 0x1e
        /*005e*/ 	.short	(.L_21 - .L_20)
.L_20:
        /*0060*/ 	.word	0x00000000


	//----- nvinfo : EIATTR_CBANK_PARAM_SIZE
	.align		4
.L_21:
        /*0064*/ 	.byte	0x03, 0x19
        /*0066*/ 	.short	0x0014


	//----- nvinfo : EIATTR_PARAM_CBANK
	.align		4
        /*0068*/ 	.byte	0x04, 0x0a
        /*006a*/ 	.short	(.L_23 - .L_22)
	.align		4
.L_22:
        /*006c*/ 	.word	index@(.nv.constant0.triton_poi_fused_constant_pad_nd_relu_0)
        /*0070*/ 	.short	0x0210
        /*0072*/ 	.short	0x0014


	//----- nvinfo : EIATTR_SW_WAR
	.align		4
.L_23:
        /*0074*/ 	.byte	0x04, 0x36
        /*0076*/ 	.short	(.L_25 - .L_24)
.L_24:
        /*0078*/ 	.word	0x00000008
.L_25:


//--------------------- .nv.callgraph             --------------------------
	.section	.nv.callgraph,"",@"SHT_CUDA_CALLGRAPH"
	.align	4
	.sectionentsize	8
	.align		4
        /*0000*/ 	.word	0x00000000
	.align		4
        /*0004*/ 	.word	0xffffffff
	.align		4
        /*0008*/ 	.word	0x00000000
	.align		4
        /*000c*/ 	.word	0xfffffffe
	.align		4
        /*0010*/ 	.word	0x00000000
	.align		4
        /*0014*/ 	.word	0xfffffffd
	.align		4
        /*0018*/ 	.word	0x00000000
	.align		4
        /*001c*/ 	.word	0xfffffffc


//--------------------- .text.triton_poi_fused_constant_pad_nd_relu_0 --------------------------
	.section	.text.triton_poi_fused_constant_pad_nd_relu_0,"ax",@progbits
	.align	128
        .global         triton_poi_fused_constant_pad_nd_relu_0
        .type           triton_poi_fused_constant_pad_nd_relu_0,@function
        .size           triton_poi_fused_constant_pad_nd_relu_0,(.L_x_3 - triton_poi_fused_constant_pad_nd_relu_0)
        .other          triton_poi_fused_constant_pad_nd_relu_0,@"STO_CUDA_ENTRY STV_DEFAULT"
triton_poi_fused_constant_pad_nd_relu_0:
.text.triton_poi_fused_constant_pad_nd_relu_0:
[----:B------:R-:W0:Y:S02]  /*0000*/  LDC R1, c[0x0][0x28] ;  /* 0x00000a00ff017b82 */ /* 0x000e240000000800 */
[----:B------:R-:W1:Y:S01]  /*0010*/  S2R R0, SR_TID.X ;  /* 0x0000000000007919 */ /* 0x000e620000002100 */
[----:B------:R-:W-:Y:S01]  /*0020*/  ULDC.64 UR4, c[0x0][0x210] ;  /* 0x0000840000047ab9 */ /* 0x000fe20000000a00 */
[----:B------:R-:W-:Y:S01]  /*0030*/  BSSY B0, `(.L_x_0) ;  /* 0x0000020000007945 */ /* 0x000fe20003800000 */
[----:B------:R-:W2:Y:S01]  /*0040*/  S2R R7, SR_CTAID.X ;  /* 0x0000000000077919 */ /* 0x000ea20000002500 */
[----:B-1----:R-:W-:-:S05]  /*0050*/  LOP3.LUT R0, R0, 0x7f, RZ, 0xc0, !PT ;  /* 0x0000007f00007812 */ /* 0x002fca00078ec0ff */
[----:B--2---:R-:W-:-:S04]  /*0060*/  IMAD R7, R7, 0x80, R0 ;  /* 0x0000008007077824 */ /* 0x004fc800078e0200 */
[----:B------:R-:W-:-:S05]  /*0070*/  IMAD.HI R0, R7, 0x2aaaaaab, RZ ;  /* 0x2aaaaaab07007827 */ /* 0x000fca00078e02ff */
[----:B------:R-:W-:-:S05]  /*0080*/  LEA.HI R0, R0, R0, RZ, 0x1 ;  /* 0x0000000000007211 */ /* 0x000fca00078f08ff */
[----:B------:R-:W-:-:S04]  /*0090*/  IMAD.HI R2, R0, 0x2aaaaaab, RZ ;  /* 0x2aaaaaab00027827 */ /* 0x000fc800078e02ff */
[----:B------:R-:W-:Y:S01]  /*00a0*/  IMAD R5, R0, -0x6, R7 ;  /* 0xfffffffa00057824 */ /* 0x000fe200078e0207 */
[----:B------:R-:W-:Y:S01]  /*00b0*/  LEA.HI R3, R2, R2, RZ, 0x1 ;  /* 0x0000000202037211 */ /* 0x000fe200078f08ff */
[----:B------:R-:W-:-:S04]  /*00c0*/  IMAD.HI R2, R7, 0x38e38e39, RZ ;  /* 0x38e38e3907027827 */ /* 0x000fc800078e02ff */
[----:B------:R-:W-:Y:S01]  /*00d0*/  IMAD R4, R3, -0x6, R0 ;  /* 0xfffffffa03047824 */ /* 0x000fe200078e0200 */
[----:B------:R-:W-:Y:S01]  /*00e0*/  SHF.R.U32.HI R3, RZ, 0x1f, R2 ;  /* 0x0000001fff037819 */ /* 0x000fe20000011602 */
[----:B------:R-:W-:Y:S02]  /*00f0*/  VIADD R9, R5, 0xffffffff ;  /* 0xffffffff05097836 */ /* 0x000fe40000000000 */
[----:B------:R-:W-:Y:S01]  /*0100*/  VIADD R6, R4, 0xffffffff ;  /* 0xffffffff04067836 */ /* 0x000fe20000000000 */
[----:B------:R-:W-:Y:S01]  /*0110*/  LEA.HI R0, R2, R3, RZ, 0x1d ;  /* 0x0000000302007211 */ /* 0x000fe200078fe8ff */
[----:B------:R-:W-:Y:S01]  /*0120*/  IMAD.SHL.U32 R4, R4, 0x4, RZ ;  /* 0x0000000404047824 */ /* 0x000fe200078e00ff */
[----:B------:R-:W1:Y:S02]  /*0130*/  LDC.64 R2, c[0x0][0x218] ;  /* 0x00008600ff027b82 */ /* 0x000e640000000a00 */
[----:B------:R-:W-:Y:S01]  /*0140*/  LOP3.LUT R6, R6, R9, RZ, 0xfc, !PT ;  /* 0x0000000906067212 */ /* 0x000fe200078efcff */
[----:B------:R-:W-:-:S03]  /*0150*/  IMAD.SHL.U32 R0, R0, 0x10, RZ ;  /* 0x0000001000007824 */ /* 0x000fc600078e00ff */
[----:B------:R-:W-:Y:S02]  /*0160*/  ISETP.GE.U32.AND P0, PT, R6, 0x4, PT ;  /* 0x000000040600780c */ /* 0x000fe40003f06070 */
[----:B------:R-:W-:Y:S02]  /*0170*/  SHF.R.S32.HI R6, RZ, 0x1f, R5 ;  /* 0x0000001fff067819 */ /* 0x000fe40000011405 */
[----:B------:R-:W-:Y:S02]  /*0180*/  ISETP.LT.AND P1, PT, R7, 0x240, !P0 ;  /* 0x000002400700780c */ /* 0x000fe40004721270 */
[--C-:B------:R-:W-:Y:S02]  /*0190*/  IADD3 R8, P2, P3, R4, R5, R0.reuse ;  /* 0x0000000504087210 */ /* 0x100fe40007b5e000 */
[----:B------:R-:W-:Y:S01]  /*01a0*/  SHF.R.S32.HI R5, RZ, 0x1f, R0 ;  /* 0x0000001fff057819 */ /* 0x000fe20000011400 */
[----:B------:R-:W-:Y:S01]  /*01b0*/  IMAD.MOV.U32 R0, RZ, RZ, RZ ;  /* 0x000000ffff007224 */ /* 0x000fe200078e00ff */
[----:B------:R-:W-:-:S04]  /*01c0*/  SHF.R.S32.HI R4, RZ, 0x1f, R4 ;  /* 0x0000001fff047819 */ /* 0x000fc80000011404 */
[----:B------:R-:W-:Y:S02]  /*01d0*/  IADD3.X R5, R4, R6, R5, P2, P3 ;  /* 0x0000000604057210 */ /* 0x000fe400017e6405 */
[----:B------:R-:W-:-:S04]  /*01e0*/  LEA R4, P2, R8, UR4, 0x2 ;  /* 0x0000000408047c11 */ /* 0x000fc8000f8410ff */
[----:B------:R-:W-:Y:S01]  /*01f0*/  LEA.HI.X R5, R8, UR5, R5, 0x2, P2 ;  /* 0x0000000508057c11 */ /* 0x000fe200090f1405 */
[----:B------:R-:W-:Y:S01]  /*0200*/  ULDC.64 UR4, c[0x0][0x208] ;  /* 0x0000820000047ab9 */ /* 0x000fe20000000a00 */
[----:B-1----:R-:W-:Y:S07]  /*0210*/  @!P1 BRA `(.L_x_1) ;  /* 0x0000000000049947 */ /* 0x002fee0003800000 */
[----:B------:R1:W5:Y:S02]  /*0220*/  LDG.E R0, desc[UR4][R4.64+-0x14] ;  /* 0xffffec0404007981 */ /* 0x000364000c1e1900 */
.L_x_1:
[----:B------:R-:W-:Y:S05]  /*0230*/  BSYNC B0 ;  /* 0x0000000000007941 */ /* 0x000fea0003800000 */
.L_x_0:
[C---:B------:R-:W-:Y:S01]  /*0240*/  ISETP.GE.AND P2, PT, R7.reuse, 0x240, PT ;  /* 0x000002400700780c */ /* 0x040fe20003f46270 */
[----:B------:R-:W-:Y:S01]  /*0250*/  IMAD.WIDE R2, R7, 0x4, R2 ;  /* 0x0000000407027825 */ /* 0x000fe200078e0202 */
[----:B-----5:R-:W-:-:S04]  /*0260*/  SEL R0, R0, RZ, P1 ;  /* 0x000000ff00007207 */ /* 0x020fc80000800000 */
[----:B------:R-:W-:-:S04]  /*0270*/  FSETP.GEU.AND P1, PT, R0, RZ, PT ;  /* 0x000000ff0000720b */ /* 0x000fc80003f2e000 */
[----:B------:R-:W-:-:S04]  /*0280*/  FSEL R0, R0, RZ, P1 ;  /* 0x000000ff00007208 */ /* 0x000fc80000800000 */
[----:B-1----:R-:W-:Y:S01]  /*0290*/  SEL R5, R0, RZ, !P0 ;  /* 0x000000ff00057207 */ /* 0x002fe20004000000 */
[----:B------:R-:W-:Y:S06]  /*02a0*/  @P2 EXIT ;  /* 0x000000000000294d */ /* 0x000fec0003800000 */
[----:B------:R-:W-:Y:S01]  /*02b0*/  STG.E desc[UR4][R2.64], R5 ;  /* 0x0000000502007986 */ /* 0x000fe2000c101904 */
[----:B------:R-:W-:Y:S05]  /*02c0*/  EXIT ;  /* 0x000000000000794d */ /* 0x000fea0003800000 */
.L_x_2:
[----:B------:R-:W-:-:S00]  /*02d0*/  BRA `(.L_x_2) ;  /* 0xfffffffc00fc7947 */ /* 0x000fc0000383ffff */
[----:B------:R-:W-:-:S00]  /*02e0*/  NOP ;  /* 0x0000000000007918 */ /* 0x000fc00000000000 */
        /* <DEDUP_REMOVED lines=9> */
.L_x_3:


//--------------------- .nv.constant0.triton_poi_fused_constant_pad_nd_relu_0 --------------------------
	.section	.nv.constant0.triton_poi_fused_constant_pad_nd_relu_0,"a",@progbits
	.sectionflags	@""
	.align	4
.nv.constant0.triton_poi_fused_constant_pad_nd_relu_0:
	.zero		548
